	.headerflags	@"EF_CUDA_TEXMODE_UNIFIED EF_CUDA_64BIT_ADDRESS EF_CUDA_ACCELERATORS EF_CUDA_SM90 EF_CUDA_VIRTUAL_SM(EF_CUDA_SM90)"
	.elftype	@"ET_EXEC"


//--------------------- .nv.info                  --------------------------
	.section	.nv.info,"",@"SHT_CUDA_INFO"
	.align	4


	//----- nvinfo : EIATTR_REGCOUNT
	.align		4
        /*0000*/ 	.byte	0x04, 0x2f
        /*0002*/ 	.short	(.L_1 - .L_0)
	.align		4
.L_0:
        /*0004*/ 	.word	index@(triton_poi_fused_add_15)
        /*0008*/ 	.word	0x00000012


	//----- nvinfo : EIATTR_MIN_STACK_SIZE
	.align		4
.L_1:
        /*000c*/ 	.byte	0x04, 0x12
        /*000e*/ 	.short	(.L_3 - .L_2)
	.align		4
.L_2:
        /*0010*/ 	.word	index@(triton_poi_fused_add_15)
        /*0014*/ 	.word	0x00000000


	//----- nvinfo : EIATTR_FRAME_SIZE
	.align		4
.L_3:
        /*0018*/ 	.byte	0x04, 0x11
        /*001a*/ 	.short	(.L_5 - .L_4)
	.align		4
.L_4:
        /*001c*/ 	.word	index@(triton_poi_fused_add_15)
        /*0020*/ 	.word	0x00000000


	//----- nvinfo : EIATTR_MIN_STACK_SIZE
	.align		4
.L_5:
        /*0024*/ 	.byte	0x04, 0x12
        /*0026*/ 	.short	(.L_7 - .L_6)
	.align		4
.L_6:
        /*0028*/ 	.word	index@(triton_poi_fused_add_15)
        /*002c*/ 	.word	0x00000000
.L_7:


//--------------------- .nv.info.triton_poi_fused_add_15 --------------------------
	.section	.nv.info.triton_poi_fused_add_15,"",@"SHT_CUDA_INFO"
	.sectionflags	@""
	.align	4


	//----- nvinfo : EIATTR_CUDA_API_VERSION
	.align		4
        /*0000*/ 	.byte	0x04, 0x37
        /*0002*/ 	.short	(.L_9 - .L_8)
.L_8:
        /*0004*/ 	.word	0x0000007c


	//----- nvinfo : EIATTR_KPARAM_INFO
	.align		4
.L_9:
        /*0008*/ 	.byte	0x04, 0x17
        /*000a*/ 	.short	(.L_11 - .L_10)
.L_10:
        /*000c*/ 	.word	0x00000000
        /*0010*/ 	.short	0x0003
        /*0012*/ 	.short	0x0018
        /*0014*/ 	.byte	0x00, 0xf0, 0x11, 0x00


	//----- nvinfo : EIATTR_KPARAM_INFO
	.align		4
.L_11:
        /*0018*/ 	.byte	0x04, 0x17
        /*001a*/ 	.short	(.L_13 - .L_12)
.L_12:
        /*001c*/ 	.word	0x00000000
        /*0020*/ 	.short	0x0002
        /*0022*/ 	.short	0x0010
        /*0024*/ 	.byte	0x00, 0xf4, 0x21, 0x00


	//----- nvinfo : EIATTR_KPARAM_INFO
	.align		4
.L_13:
        /*0028*/ 	.byte	0x04, 0x17
        /*002a*/ 	.short	(.L_15 - .L_14)
.L_14:
        /*002c*/ 	.word	0x00000000
        /*0030*/ 	.short	0x0001
        /*0032*/ 	.short	0x0008
        /*0034*/ 	.byte	0x00, 0xf4, 0x21, 0x00


	//----- nvinfo : EIATTR_KPARAM_INFO
	.align		4
.L_15:
        /*0038*/ 	.byte	0x04, 0x17
        /*003a*/ 	.short	(.L_17 - .L_16)
.L_16:
        /*003c*/ 	.word	0x00000000
        /*0040*/ 	.short	0x0000
        /*0042*/ 	.short	0x0000
        /*0044*/ 	.byte	0x00, 0xf4, 0x21, 0x00


	//----- nvinfo : EIATTR_SPARSE_MMA_MASK
	.align		4
.L_17:
        /*0048*/ 	.byte	0x03, 0x50
        /*004a*/ 	.short	0x0000


	//----- nvinfo : EIATTR_MAXREG_COUNT
	.align		4
        /*004c*/ 	.byte	0x03, 0x1b
        /*004e*/ 	.short	0x00ff


	//----- nvinfo : EIATTR_EXIT_INSTR_OFFSETS
	.align		4
        /*0050*/ 	.byte	0x04, 0x1c
        /*0052*/ 	.short	(.L_19 - .L_18)


	//   ....[0]....
.L_18:
        /*0054*/ 	.word	0x000001d0


	//   ....[1]....
        /*0058*/ 	.word	0x000001f0


	//----- nvinfo : EIATTR_REQNTID
	.align		4
.L_19:
        /*005c*/ 	.byte	0x04, 0x10
        /*005e*/ 	.short	(.L_21 - .L_20)
.L_20:
        /*0060*/ 	.word	0x00000080
        /*0064*/ 	.word	0x00000001
        /*0068*/ 	.word	0x00000001


	//----- nvinfo : EIATTR_CBANK_PARAM_SIZE
	.align		4
.L_21:
        /*006c*/ 	.byte	0x03, 0x19
        /*006e*/ 	.short	0x001c


	//----- nvinfo : EIATTR_PARAM_CBANK
	.align		4
        /*0070*/ 	.byte	0x04, 0x0a
        /*0072*/ 	.short	(.L_23 - .L_22)
	.align		4
.L_22:
        /*0074*/ 	.word	index@(.nv.constant0.triton_poi_fused_add_15)
        /*0078*/ 	.short	0x0210
        /*007a*/ 	.short	0x001c


	//----- nvinfo : EIATTR_SW_WAR
	.align		4
.L_23:
        /*007c*/ 	.byte	0x04, 0x36
        /*007e*/ 	.short	(.L_25 - .L_24)
.L_24:
        /*0080*/ 	.word	0x00000008
.L_25:


//--------------------- .nv.callgraph             --------------------------
	.section	.nv.callgraph,"",@"SHT_CUDA_CALLGRAPH"
	.align	4
	.sectionentsize	8
	.align		4
        /*0000*/ 	.word	0x00000000
	.align		4
        /*0004*/ 	.word	0xffffffff
	.align		4
        /*0008*/ 	.word	0x00000000
	.align		4
        /*000c*/ 	.word	0xfffffffe
	.align		4
        /*0010*/ 	.word	0x00000000
	.align		4
        /*0014*/ 	.word	0xfffffffd
	.align		4
        /*0018*/ 	.word	0x00000000
	.align		4
        /*001c*/ 	.word	0xfffffffc


//--------------------- .text.triton_poi_fused_add_15 --------------------------
	.section	.text.triton_poi_fused_add_15,"ax",@progbits
	.align	128
        .global         triton_poi_fused_add_15
        .type           triton_poi_fused_add_15,@function
        .size           triton_poi_fused_add_15,(.L_x_1 - triton_poi_fused_add_15)
        .other          triton_poi_fused_add_15,@"STO_CUDA_ENTRY STV_DEFAULT"
triton_poi_fused_add_15:
.text.triton_poi_fused_add_15:
[----:B------:R-:W0:Y:S02]  /*0000*/  LDC R1, c[0x0][0x28] ;  /* 0x00000a00ff017b82 */ /* 0x000e240000000800 */
[----:B------:R-:W1:Y:S01]  /*0010*/  S2R R0, SR_TID.X ;  /* 0x0000000000007919 */ /* 0x000e620000002100 */
[----:B------:R-:W2:Y:S01]  /*0020*/  LDC.64 R6, c[0x0][0x220] ;  /* 0x00008800ff067b82 */ /* 0x000ea20000000a00 */
[----:B------:R-:W-:Y:S01]  /*0030*/  CS2R R12, SRZ ;  /* 0x00000000000c7805 */ /* 0x000fe2000001ff00 */
[----:B------:R-:W-:Y:S01]  /*0040*/  ULDC.64 UR4, c[0x0][0x208] ;  /* 0x0000820000047ab9 */ /* 0x000fe20000000a00 */
[----:B------:R-:W3:Y:S05]  /*0050*/  S2R R9, SR_CTAID.X ;  /* 0x0000000000097919 */ /* 0x000eea0000002500 */
[----:B------:R-:W4:Y:S08]  /*0060*/  LDC.64 R4, c[0x0][0x210] ;  /* 0x00008400ff047b82 */ /* 0x000f300000000a00 */
[----:B------:R-:W5:Y:S01]  /*0070*/  LDC.64 R2, c[0x0][0x218] ;  /* 0x00008600ff027b82 */ /* 0x000f620000000a00 */
[----:B-1----:R-:W-:Y:S01]  /*0080*/  IMAD.SHL.U32 R0, R0, 0x2, RZ ;  /* 0x0000000200007824 */ /* 0x002fe200078e00ff */
[----:B---3--:R-:W-:-:S04]  /*0090*/  SHF.R.S32.HI R8, RZ, 0x17, R9 ;  /* 0x00000017ff087819 */ /* 0x008fc80000011409 */
[----:B------:R-:W-:-:S04]  /*00a0*/  LOP3.LUT R0, R0, 0xfe, RZ, 0xc0, !PT ;  /* 0x000000fe00007812 */ /* 0x000fc800078ec0ff */
[----:B------:R-:W-:Y:S02]  /*00b0*/  LEA R9, R9, R0, 0x8 ;  /* 0x0000000009097211 */ /* 0x000fe400078e40ff */
[----:B------:R-:W-:Y:S02]  /*00c0*/  SGXT R0, R8, 0x1 ;  /* 0x000000010800781a */ /* 0x000fe40000000200 */
[C---:B------:R-:W-:Y:S01]  /*00d0*/  ISETP.GE.AND P0, PT, R9.reuse, 0x100, PT ;  /* 0x000001000900780c */ /* 0x040fe20003f06270 */
[----:B----4-:R-:W-:Y:S01]  /*00e0*/  IMAD.WIDE R4, R9, 0x4, R4 ;  /* 0x0000000409047825 */ /* 0x010fe200078e0204 */
[----:B------:R-:W-:-:S03]  /*00f0*/  LEA.HI R0, R0, R9, RZ, 0x2 ;  /* 0x0000000900007211 */ /* 0x000fc600078f10ff */
[----:B-----5:R-:W-:Y:S01]  /*0100*/  IMAD.WIDE R2, R9, 0x4, R2 ;  /* 0x0000000409027825 */ /* 0x020fe200078e0202 */
[----:B------:R-:W-:-:S05]  /*0110*/  LOP3.LUT R0, R0, 0xfffffffc, RZ, 0xc0, !PT ;  /* 0xfffffffc00007812 */ /* 0x000fca00078ec0ff */
[----:B------:R-:W-:-:S04]  /*0120*/  IMAD.IADD R11, R9, 0x1, -R0 ;  /* 0x00000001090b7824 */ /* 0x000fc800078e0a00 */
[----:B--2---:R-:W-:Y:S01]  /*0130*/  IMAD.WIDE R6, R11, 0x4, R6 ;  /* 0x000000040b067825 */ /* 0x004fe200078e0206 */
[----:B------:R-:W-:Y:S02]  /*0140*/  CS2R R10, SRZ ;  /* 0x00000000000a7805 */ /* 0x000fe4000001ff00 */
[----:B------:R-:W-:Y:S02]  /*0150*/  CS2R R8, SRZ ;  /* 0x0000000000087805 */ /* 0x000fe4000001ff00 */
[----:B------:R-:W2:Y:S04]  /*0160*/  @!P0 LDG.E.EL.64 R12, desc[UR4][R6.64] ;  /* 0x00000004060c8981 */ /* 0x000ea8000c2e1b00 */
[----:B------:R-:W2:Y:S04]  /*0170*/  @!P0 LDG.E.64 R10, desc[UR4][R4.64] ;  /* 0x00000004040a8981 */ /* 0x000ea8000c1e1b00 */
[----:B------:R-:W3:Y:S01]  /*0180*/  @!P0 LDG.E.64 R8, desc[UR4][R2.64] ;  /* 0x0000000402088981 */ /* 0x000ee2000c1e1b00 */
[----:B--2---:R-:W-:Y:S01]  /*0190*/  FADD R15, R12, R10 ;  /* 0x0000000a0c0f7221 */ /* 0x004fe20000000000 */
[----:B------:R-:W-:-:S03]  /*01a0*/  FADD R0, R13, R11 ;  /* 0x0000000b0d007221 */ /* 0x000fc60000000000 */
[----:B---3--:R-:W-:Y:S01]  /*01b0*/  FADD R8, R15, R8 ;  /* 0x000000080f087221 */ /* 0x008fe20000000000 */
[----:B------:R-:W-:Y:S01]  /*01c0*/  FADD R9, R0, R9 ;  /* 0x0000000900097221 */ /* 0x000fe20000000000 */
[----:B------:R-:W-:Y:S06]  /*01d0*/  @P0 EXIT ;  /* 0x000000000000094d */ /* 0x000fec0003800000 */
[----:B------:R-:W-:Y:S01]  /*01e0*/  STG.E.64 desc[UR4][R4.64], R8 ;  /* 0x0000000804007986 */ /* 0x000fe2000c101b04 */
[----:B------:R-:W-:Y:S05]  /*01f0*/  EXIT ;  /* 0x000000000000794d */ /* 0x000fea0003800000 */
.L_x_0:
[----:B------:R-:W-:-:S00]  /*0200*/  BRA `(.L_x_0) ;  /* 0xfffffffc00fc7947 */ /* 0x000fc0000383ffff */
[----:B------:R-:W-:-:S00]  /*0210*/  NOP ;  /* 0x0000000000007918 */ /* 0x000fc00000000000 */
        /* <DEDUP_REMOVED lines=14> */
.L_x_1:


//--------------------- .nv.constant0.triton_poi_fused_add_15 --------------------------
	.section	.nv.constant0.triton_poi_fused_add_15,"a",@progbits
	.sectionflags	@""
	.align	4
.nv.constant0.triton_poi_fused_add_15:
	.zero		556
